	.headerflags	@"EF_CUDA_TEXMODE_UNIFIED EF_CUDA_64BIT_ADDRESS EF_CUDA_ACCELERATORS EF_CUDA_SM90 EF_CUDA_VIRTUAL_SM(EF_CUDA_SM90)"
	.elftype	@"ET_EXEC"


//--------------------- .nv.info                  --------------------------
	.section	.nv.info,"",@"SHT_CUDA_INFO"
	.align	4


	//----- nvinfo : EIATTR_REGCOUNT
	.align		4
        /*0000*/ 	.byte	0x04, 0x2f
        /*0002*/ 	.short	(.L_3 - .L_2)
	.align		4
.L_2:
        /*0004*/ 	.word	index@(triton_poi_fused__native_batch_norm_legit_no_training_2)
        /*0008*/ 	.word	0x00000016


	//----- nvinfo : EIATTR_MIN_STACK_SIZE
	.align		4
.L_3:
        /*000c*/ 	.byte	0x04, 0x12
        /*000e*/ 	.short	(.L_5 - .L_4)
	.align		4
.L_4:
        /*0010*/ 	.word	index@(triton_poi_fused__native_batch_norm_legit_no_training_2)
        /*0014*/ 	.word	0x00000000


	//----- nvinfo : EIATTR_FRAME_SIZE
	.align		4
.L_5:
        /*0018*/ 	.byte	0x04, 0x11
        /*001a*/ 	.short	(.L_7 - .L_6)
	.align		4
.L_6:
        /*001c*/ 	.word	index@(triton_poi_fused__native_batch_norm_legit_no_training_2)
        /*0020*/ 	.word	0x00000000


	//----- nvinfo : EIATTR_MIN_STACK_SIZE
	.align		4
.L_7:
        /*0024*/ 	.byte	0x04, 0x12
        /*0026*/ 	.short	(.L_9 - .L_8)
	.align		4
.L_8:
        /*0028*/ 	.word	index@(triton_poi_fused__native_batch_norm_legit_no_training_2)
        /*002c*/ 	.word	0x00000000
.L_9:


//--------------------- .nv.info.triton_poi_fused__native_batch_norm_legit_no_training_2 --------------------------
	.section	.nv.info.triton_poi_fused__native_batch_norm_legit_no_training_2,"",@"SHT_CUDA_INFO"
	.sectionflags	@""
	.align	4


	//----- nvinfo : EIATTR_CUDA_API_VERSION
	.align		4
        /*0000*/ 	.byte	0x04, 0x37
        /*0002*/ 	.short	(.L_11 - .L_10)
.L_10:
        /*0004*/ 	.word	0x0000007c


	//----- nvinfo : EIATTR_KPARAM_INFO
	.align		4
.L_11:
        /*0008*/ 	.byte	0x04, 0x17
        /*000a*/ 	.short	(.L_13 - .L_12)
.L_12:
        /*000c*/ 	.word	0x00000000
        /*0010*/ 	.short	0x0006
        /*0012*/ 	.short	0x0030
        /*0014*/ 	.byte	0x00, 0xf0, 0x11, 0x00


	//----- nvinfo : EIATTR_KPARAM_INFO
	.align		4
.L_13:
        /*0018*/ 	.byte	0x04, 0x17
        /*001a*/ 	.short	(.L_15 - .L_14)
.L_14:
        /*001c*/ 	.word	0x00000000
        /*0020*/ 	.short	0x0005
        /*0022*/ 	.short	0x0028
        /*0024*/ 	.byte	0x00, 0xf4, 0x21, 0x00


	//----- nvinfo : EIATTR_KPARAM_INFO
	.align		4
.L_15:
        /*0028*/ 	.byte	0x04, 0x17
        /*002a*/ 	.short	(.L_17 - .L_16)
.L_16:
        /*002c*/ 	.word	0x00000000
        /*0030*/ 	.short	0x0004
        /*0032*/ 	.short	0x0020
        /*0034*/ 	.byte	0x00, 0xf4, 0x21, 0x00


	//----- nvinfo : EIATTR_KPARAM_INFO
	.align		4
.L_17:
        /*0038*/ 	.byte	0x04, 0x17
        /*003a*/ 	.short	(.L_19 - .L_18)
.L_18:
        /*003c*/ 	.word	0x00000000
        /*0040*/ 	.short	0x0003
        /*0042*/ 	.short	0x0018
        /*0044*/ 	.byte	0x00, 0xf4, 0x21, 0x00


	//----- nvinfo : EIATTR_KPARAM_INFO
	.align		4
.L_19:
        /*0048*/ 	.byte	0x04, 0x17
        /*004a*/ 	.short	(.L_21 - .L_20)
.L_20:
        /*004c*/ 	.word	0x00000000
        /*0050*/ 	.short	0x0002
        /*0052*/ 	.short	0x0010
        /*0054*/ 	.byte	0x00, 0xf4, 0x21, 0x00


	//----- nvinfo : EIATTR_KPARAM_INFO
	.align		4
.L_21:
        /*0058*/ 	.byte	0x04, 0x17
        /*005a*/ 	.short	(.L_23 - .L_22)
.L_22:
        /*005c*/ 	.word	0x00000000
        /*0060*/ 	.short	0x0001
        /*0062*/ 	.short	0x0008
        /*0064*/ 	.byte	0x00, 0xf4, 0x21, 0x00


	//----- nvinfo : EIATTR_KPARAM_INFO
	.align		4
.L_23:
        /*0068*/ 	.byte	0x04, 0x17
        /*006a*/ 	.short	(.L_25 - .L_24)
.L_24:
        /*006c*/ 	.word	0x00000000
        /*0070*/ 	.short	0x0000
        /*0072*/ 	.short	0x0000
        /*0074*/ 	.byte	0x00, 0xf4, 0x21, 0x00


	//----- nvinfo : EIATTR_SPARSE_MMA_MASK
	.align		4
.L_25:
        /*0078*/ 	.byte	0x03, 0x50
        /*007a*/ 	.short	0x0000


	//----- nvinfo : EIATTR_MAXREG_COUNT
	.align		4
        /*007c*/ 	.byte	0x03, 0x1b
        /*007e*/ 	.short	0x00ff


	//----- nvinfo : EIATTR_EXIT_INSTR_OFFSETS
	.align		4
        /*0080*/ 	.byte	0x04, 0x1c
        /*0082*/ 	.short	(.L_27 - .L_26)


	//   ....[0]....
.L_26:
        /*0084*/ 	.word	0x00000460


	//   ....[1]....
        /*0088*/ 	.word	0x00000480


	//----- nvinfo : EIATTR_REQNTID
	.align		4
.L_27:
        /*008c*/ 	.byte	0x04, 0x10
        /*008e*/ 	.short	(.L_29 - .L_28)
.L_28:
        /*0090*/ 	.word	0x00000020
        /*0094*/ 	.word	0x00000001
        /*0098*/ 	.word	0x00000001


	//----- nvinfo : EIATTR_CBANK_PARAM_SIZE
	.align		4
.L_29:
        /*009c*/ 	.byte	0x03, 0x19
        /*009e*/ 	.short	0x0034


	//----- nvinfo : EIATTR_PARAM_CBANK
	.align		4
        /*00a0*/ 	.byte	0x04, 0x0a
        /*00a2*/ 	.short	(.L_31 - .L_30)
	.align		4
.L_30:
        /*00a4*/ 	.word	index@(.nv.constant0.triton_poi_fused__native_batch_norm_legit_no_training_2)
        /*00a8*/ 	.short	0x0210
        /*00aa*/ 	.short	0x0034


	//----- nvinfo : EIATTR_SW_WAR
	.align		4
.L_31:
        /*00ac*/ 	.byte	0x04, 0x36
        /*00ae*/ 	.short	(.L_33 - .L_32)
.L_32:
        /*00b0*/ 	.word	0x00000008
.L_33:


//--------------------- .nv.callgraph             --------------------------
	.section	.nv.callgraph,"",@"SHT_CUDA_CALLGRAPH"
	.align	4
	.sectionentsize	8
	.align		4
        /*0000*/ 	.word	0x00000000
	.align		4
        /*0004*/ 	.word	0xffffffff
	.align		4
        /*0008*/ 	.word	0x00000000
	.align		4
        /*000c*/ 	.word	0xfffffffe
	.align		4
        /*0010*/ 	.word	0x00000000
	.align		4
        /*0014*/ 	.word	0xfffffffd
	.align		4
        /*0018*/ 	.word	0x00000000
	.align		4
        /*001c*/ 	.word	0xfffffffc


//--------------------- .nv.constant4             --------------------------
	.section	.nv.constant4,"a",@progbits
	.align	8
	.align		8
.nv.constant4:
        /*0000*/ 	.dword	_$_str
	.align		8
        /*0008*/ 	.dword	_$_str_$_2


//--------------------- .text.triton_poi_fused__native_batch_norm_legit_no_training_2 --------------------------
	.section	.text.triton_poi_fused__native_batch_norm_legit_no_training_2,"ax",@progbits
	.align	128
        .global         triton_poi_fused__native_batch_norm_legit_no_training_2
        .type           triton_poi_fused__native_batch_norm_legit_no_training_2,@function
        .size           triton_poi_fused__native_batch_norm_legit_no_training_2,(.L_x_1 - triton_poi_fused__native_batch_norm_legit_no_training_2)
        .other          triton_poi_fused__native_batch_norm_legit_no_training_2,@"STO_CUDA_ENTRY STV_DEFAULT"
triton_poi_fused__native_batch_norm_legit_no_training_2:
.text.triton_poi_fused__native_batch_norm_legit_no_training_2:
[----:B------:R-:W0:Y:S01]  /*0000*/  LDC R1, c[0x0][0x28] ;  /* 0x00000a00ff017b82 */ /* 0x000e220000000800 */
[----:B------:R-:W1:Y:S07]  /*0010*/  S2R R0, SR_TID.X ;  /* 0x0000000000007919 */ /* 0x000e6e0000002100 */
[----:B------:R-:W2:Y:S01]  /*0020*/  LDC.64 R6, c[0x0][0x220] ;  /* 0x00008800ff067b82 */ /* 0x000ea20000000a00 */
[----:B------:R-:W-:Y:S01]  /*0030*/  HFMA2.MMA R12, -RZ, RZ, 0, 0 ;  /* 0x00000000ff0c7435 */ /* 0x000fe200000001ff */
[----:B------:R-:W-:Y:S01]  /*0040*/  MOV R14, RZ ;  /* 0x000000ff000e7202 */ /* 0x000fe20000000f00 */
[----:B------:R-:W3:Y:S01]  /*0050*/  S2R R13, SR_CTAID.X ;  /* 0x00000000000d7919 */ /* 0x000ee20000002500 */
[----:B------:R-:W-:-:S04]  /*0060*/  ULDC.64 UR4, c[0x0][0x208] ;  /* 0x0000820000047ab9 */ /* 0x000fc80000000a00 */
[----:B------:R-:W4:Y:S08]  /*0070*/  LDC.64 R4, c[0x0][0x218] ;  /* 0x00008600ff047b82 */ /* 0x000f300000000a00 */
[----:B------:R-:W5:Y:S08]  /*0080*/  LDC.64 R8, c[0x0][0x228] ;  /* 0x00008a00ff087b82 */ /* 0x000f700000000a00 */
[----:B------:R-:W4:Y:S01]  /*0090*/  LDC.64 R10, c[0x0][0x230] ;  /* 0x00008c00ff0a7b82 */ /* 0x000f220000000a00 */
[----:B-1----:R-:W-:-:S02]  /*00a0*/  SHF.L.U32 R0, R0, 0x1, RZ ;  /* 0x0000000100007819 */ /* 0x002fc400000006ff */
[----:B---3--:R-:W-:Y:S02]  /*00b0*/  SHF.R.S32.HI R2, RZ, 0x19, R13 ;  /* 0x00000019ff027819 */ /* 0x008fe4000001140d */
[----:B------:R-:W-:Y:S02]  /*00c0*/  LOP3.LUT R0, R0, 0x3e, RZ, 0xc0, !PT ;  /* 0x0000003e00007812 */ /* 0x000fe400078ec0ff */
[----:B------:R-:W-:Y:S02]  /*00d0*/  SGXT R2, R2, 0x1 ;  /* 0x000000010202781a */ /* 0x000fe40000000200 */
[----:B------:R-:W-:-:S04]  /*00e0*/  LEA R13, R13, R0, 0x6 ;  /* 0x000000000d0d7211 */ /* 0x000fc800078e30ff */
[----:B------:R-:W-:Y:S02]  /*00f0*/  LEA.HI R2, R2, R13, RZ, 0x2 ;  /* 0x0000000d02027211 */ /* 0x000fe400078f10ff */
[----:B------:R-:W-:Y:S02]  /*0100*/  ISETP.GE.AND P4, PT, R13, 0x40, PT ;  /* 0x000000400d00780c */ /* 0x000fe40003f86270 */
[----:B------:R-:W-:-:S04]  /*0110*/  SHF.R.S32.HI R2, RZ, 0x2, R2 ;  /* 0x00000002ff027819 */ /* 0x000fc80000011402 */
[----:B------:R-:W-:-:S04]  /*0120*/  LEA.HI R0, R2, R2, RZ, 0x2 ;  /* 0x0000000202007211 */ /* 0x000fc800078f10ff */
[----:B------:R-:W-:-:S04]  /*0130*/  LOP3.LUT R3, R0, 0xfffffffc, RZ, 0xc0, !PT ;  /* 0xfffffffc00037812 */ /* 0x000fc800078ec0ff */
[----:B------:R-:W-:Y:S02]  /*0140*/  IADD3 R15, R2, -R3, RZ ;  /* 0x80000003020f7210 */ /* 0x000fe40007ffe0ff */
[----:B------:R-:W1:Y:S03]  /*0150*/  LDC.64 R2, c[0x0][0x210] ;  /* 0x00008400ff027b82 */ /* 0x000e660000000a00 */
[----:B--2---:R-:W-:-:S05]  /*0160*/  IMAD.WIDE R6, R15, 0x4, R6 ;  /* 0x000000040f067825 */ /* 0x004fca00078e0206 */
[----:B------:R-:W2:Y:S04]  /*0170*/  @!P4 LDG.E.EL R12, desc[UR4][R6.64] ;  /* 0x00000004060cc981 */ /* 0x000ea8000c2e1900 */
[----:B------:R5:W3:Y:S01]  /*0180*/  @!P4 LDG.E.EL R14, desc[UR4][R6.64] ;  /* 0x00000004060ec981 */ /* 0x000ae2000c2e1900 */
[----:B------:R-:W-:Y:S01]  /*0190*/  HFMA2.MMA R0, -RZ, RZ, 0, 0 ;  /* 0x00000000ff007435 */ /* 0x000fe200000001ff */
[----:B------:R-:W-:Y:S02]  /*01a0*/  CS2R R18, SRZ ;  /* 0x0000000000127805 */ /* 0x000fe4000001ff00 */
[----:B------:R-:W-:Y:S01]  /*01b0*/  CS2R R16, SRZ ;  /* 0x0000000000107805 */ /* 0x000fe2000001ff00 */
[----:B----4-:R-:W-:-:S05]  /*01c0*/  IMAD.WIDE R4, R15, 0x4, R4 ;  /* 0x000000040f047825 */ /* 0x010fca00078e0204 */
[----:B------:R-:W4:Y:S01]  /*01d0*/  @!P4 LDG.E.EL R19, desc[UR4][R4.64] ;  /* 0x000000040413c981 */ /* 0x000f22000c2e1900 */
[----:B-1----:R-:W-:-:S03]  /*01e0*/  IMAD.WIDE R2, R13, 0x4, R2 ;  /* 0x000000040d027825 */ /* 0x002fc600078e0202 */
[----:B------:R-:W4:Y:S01]  /*01f0*/  @!P4 LDG.E.EL R0, desc[UR4][R4.64] ;  /* 0x000000040400c981 */ /* 0x000f22000c2e1900 */
[----:B-----5:R-:W-:-:S03]  /*0200*/  IMAD.WIDE R6, R15, 0x4, R8 ;  /* 0x000000040f067825 */ /* 0x020fc600078e0208 */
[----:B------:R1:W4:Y:S01]  /*0210*/  @!P4 LDG.E.64 R16, desc[UR4][R2.64] ;  /* 0x000000040210c981 */ /* 0x000322000c1e1b00 */
[----:B0-----:R-:W-:Y:S01]  /*0220*/  IMAD.WIDE R8, R15, 0x4, R10 ;  /* 0x000000040f087825 */ /* 0x001fe200078e020a */
[----:B------:R-:W-:Y:S02]  /*0230*/  CS2R R10, SRZ ;  /* 0x00000000000a7805 */ /* 0x000fe4000001ff00 */
[----:B------:R-:W-:Y:S02]  /*0240*/  MOV R15, RZ ;  /* 0x000000ff000f7202 */ /* 0x000fe40000000f00 */
[----:B------:R-:W5:Y:S01]  /*0250*/  @!P4 LDG.E.EL R18, desc[UR4][R8.64] ;  /* 0x000000040812c981 */ /* 0x000f62000c2e1900 */
[----:B-1----:R-:W0:Y:S03]  /*0260*/  LDC.64 R2, c[0x0][0x238] ;  /* 0x00008e00ff027b82 */ /* 0x002e260000000a00 */
[----:B------:R-:W4:Y:S04]  /*0270*/  @!P4 LDG.E.EL R10, desc[UR4][R6.64] ;  /* 0x00000004060ac981 */ /* 0x000f28000c2e1900 */
[----:B------:R1:W5:Y:S04]  /*0280*/  @!P4 LDG.E.EL R11, desc[UR4][R6.64] ;  /* 0x00000004060bc981 */ /* 0x000368000c2e1900 */
[----:B------:R0:W5:Y:S01]  /*0290*/  @!P4 LDG.E.EL R15, desc[UR4][R8.64] ;  /* 0x00000004080fc981 */ /* 0x000162000c2e1900 */
[----:B-1----:R-:W-:Y:S01]  /*02a0*/  HFMA2.MMA R6, -RZ, RZ, 1.625, 0 ;  /* 0x3e800000ff067435 */ /* 0x002fe200000001ff */
[----:B0-----:R-:W-:-:S04]  /*02b0*/  IMAD.WIDE R2, R13, 0x4, R2 ;  /* 0x000000040d027825 */ /* 0x001fc800078e0202 */
[----:B--2---:R-:W-:Y:S01]  /*02c0*/  FADD R12, R12, 9.9999997473787516356e-06 ;  /* 0x3727c5ac0c0c7421 */ /* 0x004fe20000000000 */
[----:B---3--:R-:W-:-:S03]  /*02d0*/  FADD R14, R14, 9.9999997473787516356e-06 ;  /* 0x3727c5ac0e0e7421 */ /* 0x008fc60000000000 */
[----:B------:R-:W0:Y:S08]  /*02e0*/  MUFU.SQRT R4, R12 ;  /* 0x0000000c00047308 */ /* 0x000e300000002000 */
[----:B------:R-:W1:Y:S01]  /*02f0*/  MUFU.SQRT R5, R14 ;  /* 0x0000000e00057308 */ /* 0x000e620000002000 */
[C---:B0-----:R-:W-:Y:S02]  /*0300*/  FSETP.GT.AND P0, PT, R4.reuse, 8.50705917302346158658e+37, PT ;  /* 0x7e8000000400780b */ /* 0x041fe40003f04000 */
[----:B------:R-:W-:-:S02]  /*0310*/  FSETP.GEU.AND P2, PT, R4, 1.175494350822287508e-38, PT ;  /* 0x008000000400780b */ /* 0x000fc40003f4e000 */
[C---:B-1----:R-:W-:Y:S02]  /*0320*/  FSETP.GT.AND P1, PT, R5.reuse, 8.50705917302346158658e+37, PT ;  /* 0x7e8000000500780b */ /* 0x042fe40003f24000 */
[----:B------:R-:W-:-:S07]  /*0330*/  FSETP.GEU.AND P3, PT, R5, 1.175494350822287508e-38, PT ;  /* 0x008000000500780b */ /* 0x000fce0003f6e000 */
[----:B------:R-:W-:-:S04]  /*0340*/  @P0 FMUL R4, R4, 0.25 ;  /* 0x3e80000004040820 */ /* 0x000fc80000400000 */
[----:B------:R-:W-:Y:S01]  /*0350*/  @!P2 FMUL R4, R4, 16777216 ;  /* 0x4b8000000404a820 */ /* 0x000fe20000400000 */
[----:B------:R-:W-:-:S04]  /*0360*/  @P1 FMUL R5, R5, 0.25 ;  /* 0x3e80000005051820 */ /* 0x000fc80000400000 */
[----:B------:R-:W-:Y:S01]  /*0370*/  @!P3 FMUL R5, R5, 16777216 ;  /* 0x4b8000000505b820 */ /* 0x000fe20000400000 */
[----:B------:R-:W0:Y:S01]  /*0380*/  MUFU.RCP R4, R4 ;  /* 0x0000000400047308 */ /* 0x000e220000001000 */
[----:B------:R-:W-:-:S07]  /*0390*/  FSEL R7, R6, 1, P0 ;  /* 0x3f80000006077808 */ /* 0x000fce0000000000 */
[----:B------:R-:W1:Y:S01]  /*03a0*/  MUFU.RCP R5, R5 ;  /* 0x0000000500057308 */ /* 0x000e620000001000 */
[----:B------:R-:W-:Y:S01]  /*03b0*/  FSEL R6, R6, 1, P1 ;  /* 0x3f80000006067808 */ /* 0x000fe20000800000 */
[----:B------:R-:W-:-:S04]  /*03c0*/  @!P2 FMUL R7, R7, 16777216 ;  /* 0x4b8000000707a820 */ /* 0x000fc80000400000 */
[----:B------:R-:W-:Y:S01]  /*03d0*/  @!P3 FMUL R6, R6, 16777216 ;  /* 0x4b8000000606b820 */ /* 0x000fe20000400000 */
[----:B----4-:R-:W-:Y:S01]  /*03e0*/  FADD R16, -R19, R16 ;  /* 0x0000001013107221 */ /* 0x010fe20000000100 */
[----:B------:R-:W-:Y:S01]  /*03f0*/  FADD R0, -R0, R17 ;  /* 0x0000001100007221 */ /* 0x000fe20000000100 */
[----:B0-----:R-:W-:Y:S01]  /*0400*/  FMUL R7, R4, R7 ;  /* 0x0000000704077220 */ /* 0x001fe20000400000 */
[----:B-1----:R-:W-:-:S03]  /*0410*/  FMUL R9, R5, R6 ;  /* 0x0000000605097220 */ /* 0x002fc60000400000 */
[----:B------:R-:W-:Y:S01]  /*0420*/  FMUL R16, R16, R7 ;  /* 0x0000000710107220 */ /* 0x000fe20000400000 */
[----:B------:R-:W-:-:S03]  /*0430*/  FMUL R9, R0, R9 ;  /* 0x0000000900097220 */ /* 0x000fc60000400000 */
[----:B-----5:R-:W-:Y:S01]  /*0440*/  FFMA R10, R16, R10, R15 ;  /* 0x0000000a100a7223 */ /* 0x020fe2000000000f */
[----:B------:R-:W-:Y:S01]  /*0450*/  FFMA R11, R9, R11, R18 ;  /* 0x0000000b090b7223 */ /* 0x000fe20000000012 */
[----:B------:R-:W-:Y:S06]  /*0460*/  @P4 EXIT ;  /* 0x000000000000494d */ /* 0x000fec0003800000 */
[----:B------:R-:W-:Y:S01]  /*0470*/  STG.E.64 desc[UR4][R2.64], R10 ;  /* 0x0000000a02007986 */ /* 0x000fe2000c101b04 */
[----:B------:R-:W-:Y:S05]  /*0480*/  EXIT ;  /* 0x000000000000794d */ /* 0x000fea0003800000 */
.L_x_0:
[----:B------:R-:W-:-:S00]  /*0490*/  BRA `(.L_x_0) ;  /* 0xfffffffc00fc7947 */ /* 0x000fc0000383ffff */
[----:B------:R-:W-:-:S00]  /*04a0*/  NOP ;  /* 0x0000000000007918 */ /* 0x000fc00000000000 */
        /* <DEDUP_REMOVED lines=13> */
.L_x_1:


//--------------------- .nv.global.init           --------------------------
	.section	.nv.global.init,"aw",@progbits
.nv.global.init:
	.type		_$_str,@object
	.size		_$_str,(_$_str_$_2 - _$_str)
_$_str:
        /*0000*/ 	.byte	0x5f, 0x5f, 0x43, 0x55, 0x44, 0x41, 0x5f, 0x46, 0x54, 0x5a, 0x00
	.type		_$_str_$_2,@object
	.size		_$_str_$_2,(.L_1 - _$_str_$_2)
_$_str_$_2:
        /*000b*/ 	.byte	0x5f, 0x5f, 0x43, 0x55, 0x44, 0x41, 0x5f, 0x50, 0x52, 0x45, 0x43, 0x5f, 0x53, 0x51, 0x52, 0x54
        /*001b*/ 	.byte	0x00
.L_1:


//--------------------- .nv.constant0.triton_poi_fused__native_batch_norm_legit_no_training_2 --------------------------
	.section	.nv.constant0.triton_poi_fused__native_batch_norm_legit_no_training_2,"a",@progbits
	.sectionflags	@""
	.align	4
.nv.constant0.triton_poi_fused__native_batch_norm_legit_no_training_2:
	.zero		580
